//
// Generated by NVIDIA NVVM Compiler
//
// Compiler Build ID: CL-36424714
// Cuda compilation tools, release 13.0, V13.0.88
// Based on NVVM 20.0.0
//

.version 9.0
.target sm_100
.address_size 64

	// .globl	_Z5hellov
.extern .func  (.param .b32 func_retval0) vprintf
(
	.param .b64 vprintf_param_0,
	.param .b64 vprintf_param_1
)
;
.global .align 1 .b8 $str[14] = {72, 101, 108, 108, 111, 44, 32, 67, 117, 100, 97, 33, 10};

.visible .entry _Z5hellov()
{
	.reg .b32 	%r<3>;
	.reg .b64 	%rd<3>;

	mov.u64 	%rd1, $str;
	cvta.global.u64 	%rd2, %rd1;
	{ // callseq 0, 0
	.param .b64 param0;
	st.param.b64 	[param0], %rd2;
	.param .b64 param1;
	st.param.b64 	[param1], 0;
	.param .b32 retval0;
	call.uni (retval0), 
	vprintf, 
	(
	param0, 
	param1
	);
	ld.param.b32 	%r1, [retval0];
	} // callseq 0
	ret;

}


// ===== COMPILED SASS (sm_100) =====

	.target	sm_100

	.elftype	@"ET_EXEC"


//--------------------- .note.nv.tkinfo           --------------------------
	.section	.note.nv.tkinfo,"",@"SHT_NOTE"
	.sectionflags	@"SHF_NOTE_NV_TKINFO"
	.tkinfo
        /*0018*/ 	.word	0x00000002
        /*0030*/ 	.string	""
        /*0030*/ 	.string	"ptxas"
        /*0030*/ 	.string	"Cuda compilation tools, release 13.0, V13.0.88"
        /*0030*/ 	.string	"Build cuda_13.0.r13.0/compiler.36424714_0"
        /*0030*/ 	.string	"-arch sm_100 -m 64 "



//--------------------- .note.nv.cuinfo           --------------------------
	.section	.note.nv.cuinfo,"",@"SHT_NOTE"
	.sectionflags	@"SHF_NOTE_NV_CUINFO"
        /*0018*/ 	.short	0x0002
        /*001a*/ 	.short	0x0064
        /*001c*/ 	.short	0x0082
	.zero		2


//--------------------- .nv.info                  --------------------------
	.section	.nv.info,"",@"SHT_CUDA_INFO"
	.align	4


	//----- nvinfo : EIATTR_REGCOUNT
	.align		4
        /*0000*/ 	.byte	0x04, 0x2f
        /*0002*/ 	.short	(.L_2 - .L_1)
	.align		4
.L_1:
        /*0004*/ 	.word	index@(_Z5hellov)
        /*0008*/ 	.word	0x00000018


	//----- nvinfo : EIATTR_FRAME_SIZE
	.align		4
.L_2:
        /*000c*/ 	.byte	0x04, 0x11
        /*000e*/ 	.short	(.L_4 - .L_3)
	.align		4
.L_3:
        /*0010*/ 	.word	index@(_Z5hellov)
        /*0014*/ 	.word	0x00000000


	//----- nvinfo : EIATTR_MIN_STACK_SIZE
	.align		4
.L_4:
        /*0018*/ 	.byte	0x04, 0x12
        /*001a*/ 	.short	(.L_6 - .L_5)
	.align		4
.L_5:
        /*001c*/ 	.word	index@(_Z5hellov)
        /*0020*/ 	.word	0x00000000
.L_6:


//--------------------- .nv.compat                --------------------------
	.section	.nv.compat,"",@"SHT_CUDA_COMPAT_INFO"
	.align	4
        /*0000*/ 	.byte	0x02, 0x09, 0x00, 0x00, 0x02, 0x02, 0x01, 0x00, 0x02, 0x05, 0x05, 0x00, 0x03, 0x07, 0x01, 0x01
        /*0010*/ 	.byte	0x02, 0x03, 0x00, 0x00, 0x02, 0x06, 0x01, 0x00, 0x04, 0x0b, 0x08, 0x00, 0x09, 0x00, 0x00, 0x00
        /*0020*/ 	.byte	0x00, 0x00, 0x00, 0x00


//--------------------- .nv.info._Z5hellov        --------------------------
	.section	.nv.info._Z5hellov,"",@"SHT_CUDA_INFO"
	.sectionflags	@""
	.align	4


	//----- nvinfo : EIATTR_CUDA_API_VERSION
	.align		4
        /*0000*/ 	.byte	0x04, 0x37
        /*0002*/ 	.short	(.L_8 - .L_7)
.L_7:
        /*0004*/ 	.word	0x00000082


	//----- nvinfo : EIATTR_SPARSE_MMA_MASK
	.align		4
.L_8:
        /*0008*/ 	.byte	0x03, 0x50
        /*000a*/ 	.short	0x0000


	//----- nvinfo : EIATTR_MAXREG_COUNT
	.align		4
        /*000c*/ 	.byte	0x03, 0x1b
        /*000e*/ 	.short	0x00ff


	//----- nvinfo : EIATTR_EXTERNS
	.align		4
        /*0010*/ 	.byte	0x04, 0x0f
        /*0012*/ 	.short	(.L_10 - .L_9)


	//   ....[0]....
	.align		4
.L_9:
        /*0014*/ 	.word	index@(vprintf)


	//----- nvinfo : EIATTR_MERCURY_ISA_VERSION
	.align		4
.L_10:
        /*0018*/ 	.byte	0x03, 0x5f
        /*001a*/ 	.short	0x0101


	//----- nvinfo : EIATTR_VRC_CTA_INIT_COUNT
	.align		4
        /*001c*/ 	.byte	0x02, 0x4a
	.zero		1
	.zero		1


	//----- nvinfo : EIATTR_SYSCALL_OFFSETS
	.align		4
        /*0020*/ 	.byte	0x04, 0x46
        /*0022*/ 	.short	(.L_12 - .L_11)


	//   ....[0]....
.L_11:
        /*0024*/ 	.word	0x00000080


	//----- nvinfo : EIATTR_EXIT_INSTR_OFFSETS
	.align		4
.L_12:
        /*0028*/ 	.byte	0x04, 0x1c
        /*002a*/ 	.short	(.L_14 - .L_13)


	//   ....[0]....
.L_13:
        /*002c*/ 	.word	0x00000090


	//----- nvinfo : EIATTR_SW_WAR
	.align		4
.L_14:
        /*0030*/ 	.byte	0x04, 0x36
        /*0032*/ 	.short	(.L_16 - .L_15)
.L_15:
        /*0034*/ 	.word	0x00000008
.L_16:


//--------------------- .nv.callgraph             --------------------------
	.section	.nv.callgraph,"",@"SHT_CUDA_CALLGRAPH"
	.align	4
	.sectionentsize	8
	.align		4
        /*0000*/ 	.word	0x00000000
	.align		4
        /*0004*/ 	.word	0xffffffff
	.align		4
        /*0008*/ 	.word	index@(_Z5hellov)
	.align		4
        /*000c*/ 	.word	index@(vprintf)
	.align		4
        /*0010*/ 	.word	0x00000000
	.align		4
        /*0014*/ 	.word	0xfffffffe
	.align		4
        /*0018*/ 	.word	0x00000000
	.align		4
        /*001c*/ 	.word	0xfffffffd
	.align		4
        /*0020*/ 	.word	0x00000000
	.align		4
        /*0024*/ 	.word	0xfffffffc


//--------------------- .nv.constant4             --------------------------
	.section	.nv.constant4,"a",@progbits
	.align	8
	.align		8
.nv.constant4:
        /*0000*/ 	.dword	vprintf
	.align		8
        /*0008*/ 	.dword	$str


//--------------------- .text._Z5hellov           --------------------------
	.section	.text._Z5hellov,"ax",@progbits
	.align	128
        .global         _Z5hellov
        .type           _Z5hellov,@function
        .size           _Z5hellov,(.L_x_2 - _Z5hellov)
        .other          _Z5hellov,@"STO_CUDA_ENTRY STV_DEFAULT"
_Z5hellov:
.text._Z5hellov:
[----:B------:R-:W0:Y:S01]  /*0000*/  LDC R1, c[0x0][0x37c] ;  /* 0x0000df00ff017b82 */ /* 0x000e220000000800 */
[----:B------:R-:W-:Y:S01]  /*0010*/  MOV R0, 0x0 ;  /* 0x0000000000007802 */ /* 0x000fe20000000f00 */
[----:B------:R-:W1:Y:S01]  /*0020*/  LDCU.64 UR4, c[0x4][0x8] ;  /* 0x01000100ff0477ac */ /* 0x000e620008000a00 */
[----:B------:R-:W-:-:S05]  /*0030*/  CS2R R6, SRZ ;  /* 0x0000000000067805 */ /* 0x000fca000001ff00 */
[----:B------:R2:W3:Y:S01]  /*0040*/  LDC.64 R2, c[0x4][R0] ;  /* 0x0100000000027b82 */ /* 0x0004e20000000a00 */
[----:B-1----:R-:W-:Y:S02]  /*0050*/  IMAD.U32 R4, RZ, RZ, UR4 ;  /* 0x00000004ff047e24 */ /* 0x002fe4000f8e00ff */
[----:B--2---:R-:W-:-:S07]  /*0060*/  IMAD.U32 R5, RZ, RZ, UR5 ;  /* 0x00000005ff057e24 */ /* 0x004fce000f8e00ff */
[----:B------:R-:W-:-:S07]  /*0070*/  LEPC R20, `(.L_x_0) ;  /* 0x000000001014794e */ /* 0x000fce0000000000 */
[----:B0--3--:R-:W-:Y:S05]  /*0080*/  CALL.ABS.NOINC R2 ;  /* 0x0000000002007343 */ /* 0x009fea0003c00000 */
.L_x_0:
[----:B------:R-:W-:Y:S05]  /*0090*/  EXIT ;  /* 0x000000000000794d */ /* 0x000fea0003800000 */
.L_x_1:
[----:B------:R-:W-:-:S00]  /*00a0*/  BRA `(.L_x_1) ;  /* 0xfffffffc00fc7947 */ /* 0x000fc0000383ffff */
[----:B------:R-:W-:-:S00]  /*00b0*/  NOP ;  /* 0x0000000000007918 */ /* 0x000fc00000000000 */
        /* <DEDUP_REMOVED lines=12> */
.L_x_2:


//--------------------- .nv.global.init           --------------------------
	.section	.nv.global.init,"aw",@progbits
.nv.global.init:
	.type		$str,@object
	.size		$str,(.L_0 - $str)
$str:
        /*0000*/ 	.byte	0x48, 0x65, 0x6c, 0x6c, 0x6f, 0x2c, 0x20, 0x43, 0x75, 0x64, 0x61, 0x21, 0x0a, 0x00
.L_0:


//--------------------- .nv.shared.reserved.0     --------------------------
	.section	.nv.shared.reserved.0,"aw",@nobits
	.weak		__nv_reservedSMEM_offset_0_alias
	.size		__nv_reservedSMEM_offset_0_alias, 0, 64
	.other		__nv_reservedSMEM_offset_0_alias,@"STO_CUDA_RESERVED_SHARED STV_DEFAULT"
__nv_reservedSMEM_offset_0_alias:
	.zero		0
	.zero		64


//--------------------- .nv.constant0._Z5hellov   --------------------------
	.section	.nv.constant0._Z5hellov,"a",@progbits
	.sectionflags	@""
	.align	4
.nv.constant0._Z5hellov:
	.zero		896


//--------------------- SYMBOLS --------------------------

	.type		.nv.reservedSmem.offset0,@object
	.size		.nv.reservedSmem.offset0,0x4
	.type		vprintf,@function
